//
// Generated by NVIDIA NVVM Compiler
//
// Compiler Build ID: CL-36424714
// Cuda compilation tools, release 13.0, V13.0.88
// Based on NVVM 20.0.0
//

.version 9.0
.target sm_100
.address_size 64

	// .globl	_Z6kernelv
.extern .func  (.param .b32 func_retval0) vprintf
(
	.param .b64 vprintf_param_0,
	.param .b64 vprintf_param_1
)
;
.global .align 1 .b8 $str[38] = {99, 97, 115, 101, 32, 48, 58, 32, 104, 101, 108, 108, 111, 32, 102, 114, 111, 109, 32, 116, 104, 114, 101, 97, 100, 32, 37, 100, 44, 32, 105, 32, 61, 32, 37, 100, 10};
.global .align 1 .b8 $str$1[38] = {99, 97, 115, 101, 32, 49, 58, 32, 104, 101, 108, 108, 111, 32, 102, 114, 111, 109, 32, 116, 104, 114, 101, 97, 100, 32, 37, 100, 44, 32, 105, 32, 61, 32, 37, 100, 10};
.global .align 1 .b8 $str$2[38] = {99, 97, 115, 101, 32, 50, 58, 32, 104, 101, 108, 108, 111, 32, 102, 114, 111, 109, 32, 116, 104, 114, 101, 97, 100, 32, 37, 100, 44, 32, 105, 32, 61, 32, 37, 100, 10};
.global .align 1 .b8 $str$3[38] = {99, 97, 115, 101, 32, 51, 58, 32, 104, 101, 108, 108, 111, 32, 102, 114, 111, 109, 32, 116, 104, 114, 101, 97, 100, 32, 37, 100, 44, 32, 105, 32, 61, 32, 37, 100, 10};

.visible .entry _Z6kernelv()
{
	.local .align 8 .b8 	__local_depot0[8];
	.reg .b64 	%SP;
	.reg .b64 	%SPL;
	.reg .pred 	%p<4>;
	.reg .b32 	%r<59>;
	.reg .b64 	%rd<15>;

	mov.u64 	%SPL, __local_depot0;
	cvta.local.u64 	%SP, %SPL;
	add.u64 	%rd2, %SP, 0;
	add.u64 	%rd1, %SPL, 0;
	mov.u32 	%r1, %tid.x;
	and.b32  	%r2, %r1, 3;
	setp.gt.s32 	%p1, %r2, 1;
	@%p1 bra 	$L__BB0_5;
	setp.eq.s32 	%p3, %r2, 0;
	@%p3 bra 	$L__BB0_2;
	bra.uni 	$L__BB0_3;
$L__BB0_2:
	mov.b32 	%r53, 0;
	st.local.v2.u32 	[%rd1], {%r1, %r53};
	mov.u64 	%rd12, $str;
	cvta.global.u64 	%rd13, %rd12;
	{ // callseq 12, 0
	.param .b64 param0;
	st.param.b64 	[param0], %rd13;
	.param .b64 param1;
	st.param.b64 	[param1], %rd2;
	.param .b32 retval0;
	call.uni (retval0), 
	vprintf, 
	(
	param0, 
	param1
	);
	ld.param.b32 	%r54, [retval0];
	} // callseq 12
	mov.b32 	%r52, 1000;
	// begin inline asm
	nanosleep.u32 %r52;
	// end inline asm
	mov.b32 	%r56, 1;
	st.local.v2.u32 	[%rd1], {%r1, %r56};
	{ // callseq 13, 0
	.param .b64 param0;
	st.param.b64 	[param0], %rd13;
	.param .b64 param1;
	st.param.b64 	[param1], %rd2;
	.param .b32 retval0;
	call.uni (retval0), 
	vprintf, 
	(
	param0, 
	param1
	);
	ld.param.b32 	%r57, [retval0];
	} // callseq 13
	// begin inline asm
	nanosleep.u32 %r52;
	// end inline asm
	bra.uni 	$L__BB0_7;
$L__BB0_3:
	mov.b32 	%r42, 0;
	st.local.v2.u32 	[%rd1], {%r1, %r42};
	mov.u64 	%rd9, $str$1;
	cvta.global.u64 	%rd10, %rd9;
	{ // callseq 9, 0
	.param .b64 param0;
	st.param.b64 	[param0], %rd10;
	.param .b64 param1;
	st.param.b64 	[param1], %rd2;
	.param .b32 retval0;
	call.uni (retval0), 
	vprintf, 
	(
	param0, 
	param1
	);
	ld.param.b32 	%r43, [retval0];
	} // callseq 9
	mov.b32 	%r41, 1000;
	// begin inline asm
	nanosleep.u32 %r41;
	// end inline asm
	mov.b32 	%r45, 1;
	st.local.v2.u32 	[%rd1], {%r1, %r45};
	{ // callseq 10, 0
	.param .b64 param0;
	st.param.b64 	[param0], %rd10;
	.param .b64 param1;
	st.param.b64 	[param1], %rd2;
	.param .b32 retval0;
	call.uni (retval0), 
	vprintf, 
	(
	param0, 
	param1
	);
	ld.param.b32 	%r46, [retval0];
	} // callseq 10
	// begin inline asm
	nanosleep.u32 %r41;
	// end inline asm
	mov.b32 	%r48, 2;
	st.local.v2.u32 	[%rd1], {%r1, %r48};
	{ // callseq 11, 0
	.param .b64 param0;
	st.param.b64 	[param0], %rd10;
	.param .b64 param1;
	st.param.b64 	[param1], %rd2;
	.param .b32 retval0;
	call.uni (retval0), 
	vprintf, 
	(
	param0, 
	param1
	);
	ld.param.b32 	%r49, [retval0];
	} // callseq 11
	// begin inline asm
	nanosleep.u32 %r41;
	// end inline asm
	bra.uni 	$L__BB0_7;
$L__BB0_4:
	mov.b32 	%r27, 0;
	st.local.v2.u32 	[%rd1], {%r1, %r27};
	mov.u64 	%rd6, $str$2;
	cvta.global.u64 	%rd7, %rd6;
	{ // callseq 5, 0
	.param .b64 param0;
	st.param.b64 	[param0], %rd7;
	.param .b64 param1;
	st.param.b64 	[param1], %rd2;
	.param .b32 retval0;
	call.uni (retval0), 
	vprintf, 
	(
	param0, 
	param1
	);
	ld.param.b32 	%r28, [retval0];
	} // callseq 5
	mov.b32 	%r26, 1000;
	// begin inline asm
	nanosleep.u32 %r26;
	// end inline asm
	mov.b32 	%r30, 1;
	st.local.v2.u32 	[%rd1], {%r1, %r30};
	{ // callseq 6, 0
	.param .b64 param0;
	st.param.b64 	[param0], %rd7;
	.param .b64 param1;
	st.param.b64 	[param1], %rd2;
	.param .b32 retval0;
	call.uni (retval0), 
	vprintf, 
	(
	param0, 
	param1
	);
	ld.param.b32 	%r31, [retval0];
	} // callseq 6
	// begin inline asm
	nanosleep.u32 %r26;
	// end inline asm
	mov.b32 	%r33, 2;
	st.local.v2.u32 	[%rd1], {%r1, %r33};
	{ // callseq 7, 0
	.param .b64 param0;
	st.param.b64 	[param0], %rd7;
	.param .b64 param1;
	st.param.b64 	[param1], %rd2;
	.param .b32 retval0;
	call.uni (retval0), 
	vprintf, 
	(
	param0, 
	param1
	);
	ld.param.b32 	%r34, [retval0];
	} // callseq 7
	// begin inline asm
	nanosleep.u32 %r26;
	// end inline asm
	mov.b32 	%r36, 3;
	st.local.v2.u32 	[%rd1], {%r1, %r36};
	{ // callseq 8, 0
	.param .b64 param0;
	st.param.b64 	[param0], %rd7;
	.param .b64 param1;
	st.param.b64 	[param1], %rd2;
	.param .b32 retval0;
	call.uni (retval0), 
	vprintf, 
	(
	param0, 
	param1
	);
	ld.param.b32 	%r37, [retval0];
	} // callseq 8
	// begin inline asm
	nanosleep.u32 %r26;
	// end inline asm
	bra.uni 	$L__BB0_7;
$L__BB0_5:
	setp.eq.s32 	%p2, %r2, 2;
	@%p2 bra 	$L__BB0_4;
	mov.b32 	%r8, 0;
	st.local.v2.u32 	[%rd1], {%r1, %r8};
	mov.u64 	%rd3, $str$3;
	cvta.global.u64 	%rd4, %rd3;
	{ // callseq 0, 0
	.param .b64 param0;
	st.param.b64 	[param0], %rd4;
	.param .b64 param1;
	st.param.b64 	[param1], %rd2;
	.param .b32 retval0;
	call.uni (retval0), 
	vprintf, 
	(
	param0, 
	param1
	);
	ld.param.b32 	%r9, [retval0];
	} // callseq 0
	mov.b32 	%r7, 1000;
	// begin inline asm
	nanosleep.u32 %r7;
	// end inline asm
	mov.b32 	%r11, 1;
	st.local.v2.u32 	[%rd1], {%r1, %r11};
	{ // callseq 1, 0
	.param .b64 param0;
	st.param.b64 	[param0], %rd4;
	.param .b64 param1;
	st.param.b64 	[param1], %rd2;
	.param .b32 retval0;
	call.uni (retval0), 
	vprintf, 
	(
	param0, 
	param1
	);
	ld.param.b32 	%r12, [retval0];
	} // callseq 1
	// begin inline asm
	nanosleep.u32 %r7;
	// end inline asm
	mov.b32 	%r14, 2;
	st.local.v2.u32 	[%rd1], {%r1, %r14};
	{ // callseq 2, 0
	.param .b64 param0;
	st.param.b64 	[param0], %rd4;
	.param .b64 param1;
	st.param.b64 	[param1], %rd2;
	.param .b32 retval0;
	call.uni (retval0), 
	vprintf, 
	(
	param0, 
	param1
	);
	ld.param.b32 	%r15, [retval0];
	} // callseq 2
	// begin inline asm
	nanosleep.u32 %r7;
	// end inline asm
	mov.b32 	%r17, 3;
	st.local.v2.u32 	[%rd1], {%r1, %r17};
	{ // callseq 3, 0
	.param .b64 param0;
	st.param.b64 	[param0], %rd4;
	.param .b64 param1;
	st.param.b64 	[param1], %rd2;
	.param .b32 retval0;
	call.uni (retval0), 
	vprintf, 
	(
	param0, 
	param1
	);
	ld.param.b32 	%r18, [retval0];
	} // callseq 3
	// begin inline asm
	nanosleep.u32 %r7;
	// end inline asm
	mov.b32 	%r20, 4;
	st.local.v2.u32 	[%rd1], {%r1, %r20};
	{ // callseq 4, 0
	.param .b64 param0;
	st.param.b64 	[param0], %rd4;
	.param .b64 param1;
	st.param.b64 	[param1], %rd2;
	.param .b32 retval0;
	call.uni (retval0), 
	vprintf, 
	(
	param0, 
	param1
	);
	ld.param.b32 	%r21, [retval0];
	} // callseq 4
	// begin inline asm
	nanosleep.u32 %r7;
	// end inline asm
$L__BB0_7:
	ret;

}


// ===== COMPILED SASS (sm_100) =====

	.target	sm_100

	.elftype	@"ET_EXEC"


//--------------------- .note.nv.tkinfo           --------------------------
	.section	.note.nv.tkinfo,"",@"SHT_NOTE"
	.sectionflags	@"SHF_NOTE_NV_TKINFO"
	.tkinfo
        /*0018*/ 	.word	0x00000002
        /*0030*/ 	.string	""
        /*0030*/ 	.string	"ptxas"
        /*0030*/ 	.string	"Cuda compilation tools, release 13.0, V13.0.88"
        /*0030*/ 	.string	"Build cuda_13.0.r13.0/compiler.36424714_0"
        /*0030*/ 	.string	"-arch sm_100 -m 64 "



//--------------------- .note.nv.cuinfo           --------------------------
	.section	.note.nv.cuinfo,"",@"SHT_NOTE"
	.sectionflags	@"SHF_NOTE_NV_CUINFO"
        /*0018*/ 	.short	0x0002
        /*001a*/ 	.short	0x0064
        /*001c*/ 	.short	0x0082
	.zero		2


//--------------------- .nv.info                  --------------------------
	.section	.nv.info,"",@"SHT_CUDA_INFO"
	.align	4


	//----- nvinfo : EIATTR_REGCOUNT
	.align		4
        /*0000*/ 	.byte	0x04, 0x2f
        /*0002*/ 	.short	(.L_5 - .L_4)
	.align		4
.L_4:
        /*0004*/ 	.word	index@(_Z6kernelv)
        /*0008*/ 	.word	0x00000018


	//----- nvinfo : EIATTR_FRAME_SIZE
	.align		4
.L_5:
        /*000c*/ 	.byte	0x04, 0x11
        /*000e*/ 	.short	(.L_7 - .L_6)
	.align		4
.L_6:
        /*0010*/ 	.word	index@(_Z6kernelv)
        /*0014*/ 	.word	0x00000008


	//----- nvinfo : EIATTR_MIN_STACK_SIZE
	.align		4
.L_7:
        /*0018*/ 	.byte	0x04, 0x12
        /*001a*/ 	.short	(.L_9 - .L_8)
	.align		4
.L_8:
        /*001c*/ 	.word	index@(_Z6kernelv)
        /*0020*/ 	.word	0x00000008
.L_9:


//--------------------- .nv.compat                --------------------------
	.section	.nv.compat,"",@"SHT_CUDA_COMPAT_INFO"
	.align	4
        /*0000*/ 	.byte	0x02, 0x09, 0x00, 0x00, 0x02, 0x02, 0x01, 0x00, 0x02, 0x05, 0x05, 0x00, 0x03, 0x07, 0x01, 0x01
        /*0010*/ 	.byte	0x02, 0x03, 0x00, 0x00, 0x02, 0x06, 0x01, 0x00, 0x04, 0x0b, 0x08, 0x00, 0x09, 0x00, 0x00, 0x00
        /*0020*/ 	.byte	0x00, 0x00, 0x00, 0x00


//--------------------- .nv.info._Z6kernelv       --------------------------
	.section	.nv.info._Z6kernelv,"",@"SHT_CUDA_INFO"
	.sectionflags	@""
	.align	4


	//----- nvinfo : EIATTR_CUDA_API_VERSION
	.align		4
        /*0000*/ 	.byte	0x04, 0x37
        /*0002*/ 	.short	(.L_11 - .L_10)
.L_10:
        /*0004*/ 	.word	0x00000082


	//----- nvinfo : EIATTR_SPARSE_MMA_MASK
	.align		4
.L_11:
        /*0008*/ 	.byte	0x03, 0x50
        /*000a*/ 	.short	0x0000


	//----- nvinfo : EIATTR_MAXREG_COUNT
	.align		4
        /*000c*/ 	.byte	0x03, 0x1b
        /*000e*/ 	.short	0x00ff


	//----- nvinfo : EIATTR_EXTERNS
	.align		4
        /*0010*/ 	.byte	0x04, 0x0f
        /*0012*/ 	.short	(.L_13 - .L_12)


	//   ....[0]....
	.align		4
.L_12:
        /*0014*/ 	.word	index@(vprintf)


	//----- nvinfo : EIATTR_MERCURY_ISA_VERSION
	.align		4
.L_13:
        /*0018*/ 	.byte	0x03, 0x5f
        /*001a*/ 	.short	0x0101


	//----- nvinfo : EIATTR_VRC_CTA_INIT_COUNT
	.align		4
        /*001c*/ 	.byte	0x02, 0x4a
	.zero		1
	.zero		1


	//----- nvinfo : EIATTR_SYSCALL_OFFSETS
	.align		4
        /*0020*/ 	.byte	0x04, 0x46
        /*0022*/ 	.short	(.L_15 - .L_14)


	//   ....[0]....
.L_14:
        /*0024*/ 	.word	0x00000160


	//   ....[1]....
        /*0028*/ 	.word	0x00000210


	//   ....[2]....
        /*002c*/ 	.word	0x000002c0


	//   ....[3]....
        /*0030*/ 	.word	0x00000390


	//   ....[4]....
        /*0034*/ 	.word	0x00000440


	//   ....[5]....
        /*0038*/ 	.word	0x00000530


	//   ....[6]....
        /*003c*/ 	.word	0x000005e0


	//   ....[7]....
        /*0040*/ 	.word	0x00000690


	//   ....[8]....
        /*0044*/ 	.word	0x00000740


	//   ....[9]....
        /*0048*/ 	.word	0x000007f0


	//   ....[10]....
        /*004c*/ 	.word	0x000008c0


	//   ....[11]....
        /*0050*/ 	.word	0x00000970


	//   ....[12]....
        /*0054*/ 	.word	0x00000a20


	//   ....[13]....
        /*0058*/ 	.word	0x00000ad0


	//----- nvinfo : EIATTR_EXIT_INSTR_OFFSETS
	.align		4
.L_15:
        /*005c*/ 	.byte	0x04, 0x1c
        /*005e*/ 	.short	(.L_17 - .L_16)


	//   ....[0]....
.L_16:
        /*0060*/ 	.word	0x000002e0


	//   ....[1]....
        /*0064*/ 	.word	0x00000460


	//   ....[2]....
        /*0068*/ 	.word	0x00000810


	//   ....[3]....
        /*006c*/ 	.word	0x00000af0


	//----- nvinfo : EIATTR_CRS_STACK_SIZE
	.align		4
.L_17:
        /*0070*/ 	.byte	0x04, 0x1e
        /*0072*/ 	.short	(.L_19 - .L_18)
.L_18:
        /*0074*/ 	.word	0x00000000


	//----- nvinfo : EIATTR_SW_WAR
	.align		4
.L_19:
        /*0078*/ 	.byte	0x04, 0x36
        /*007a*/ 	.short	(.L_21 - .L_20)
.L_20:
        /*007c*/ 	.word	0x00000008
.L_21:


//--------------------- .nv.callgraph             --------------------------
	.section	.nv.callgraph,"",@"SHT_CUDA_CALLGRAPH"
	.align	4
	.sectionentsize	8
	.align		4
        /*0000*/ 	.word	0x00000000
	.align		4
        /*0004*/ 	.word	0xffffffff
	.align		4
        /*0008*/ 	.word	index@(_Z6kernelv)
	.align		4
        /*000c*/ 	.word	index@(vprintf)
	.align		4
        /*0010*/ 	.word	0x00000000
	.align		4
        /*0014*/ 	.word	0xfffffffe
	.align		4
        /*0018*/ 	.word	0x00000000
	.align		4
        /*001c*/ 	.word	0xfffffffd
	.align		4
        /*0020*/ 	.word	0x00000000
	.align		4
        /*0024*/ 	.word	0xfffffffc


//--------------------- .nv.constant4             --------------------------
	.section	.nv.constant4,"a",@progbits
	.align	8
	.align		8
.nv.constant4:
        /*0000*/ 	.dword	vprintf
	.align		8
        /*0008*/ 	.dword	$str
	.align		8
        /*0010*/ 	.dword	$str$1
	.align		8
        /*0018*/ 	.dword	$str$2
	.align		8
        /*0020*/ 	.dword	$str$3


//--------------------- .text._Z6kernelv          --------------------------
	.section	.text._Z6kernelv,"ax",@progbits
	.align	128
        .global         _Z6kernelv
        .type           _Z6kernelv,@function
        .size           _Z6kernelv,(.L_x_18 - _Z6kernelv)
        .other          _Z6kernelv,@"STO_CUDA_ENTRY STV_DEFAULT"
_Z6kernelv:
.text._Z6kernelv:
[----:B------:R-:W0:Y:S01]  /*0000*/  LDC R1, c[0x0][0x37c] ;  /* 0x0000df00ff017b82 */ /* 0x000e220000000800 */
[----:B------:R-:W1:Y:S01]  /*0010*/  S2R R2, SR_TID.X ;  /* 0x0000000000027919 */ /* 0x000e620000002100 */
[----:B------:R-:W2:Y:S01]  /*0020*/  LDCU UR4, c[0x0][0x2f8] ;  /* 0x00005f00ff0477ac */ /* 0x000ea20008000800 */
[----:B0-----:R-:W-:Y:S01]  /*0030*/  VIADD R1, R1, 0xfffffff8 ;  /* 0xfffffff801017836 */ /* 0x001fe20000000000 */
[----:B------:R-:W0:Y:S04]  /*0040*/  LDCU UR5, c[0x0][0x2fc] ;  /* 0x00005f80ff0577ac */ /* 0x000e280008000800 */
[----:B--2---:R-:W-:-:S05]  /*0050*/  IADD3 R17, P1, PT, R1, UR4, RZ ;  /* 0x0000000401117c10 */ /* 0x004fca000ff3e0ff */
[----:B0-----:R-:W-:Y:S01]  /*0060*/  IMAD.X R16, RZ, RZ, UR5, P1 ;  /* 0x00000005ff107e24 */ /* 0x001fe200088e06ff */
[----:B-1----:R-:W-:-:S04]  /*0070*/  LOP3.LUT R0, R2, 0x3, RZ, 0xc0, !PT ;  /* 0x0000000302007812 */ /* 0x002fc800078ec0ff */
[----:B------:R-:W-:-:S13]  /*0080*/  ISETP.GT.AND P0, PT, R0, 0x1, PT ;  /* 0x000000010000780c */ /* 0x000fda0003f04270 */
[----:B------:R-:W-:Y:S05]  /*0090*/  @P0 BRA `(.L_x_0) ;  /* 0x0000000000f40947 */ /* 0x000fea0003800000 */
[----:B------:R-:W-:-:S13]  /*00a0*/  ISETP.NE.AND P0, PT, R0, RZ, PT ;  /* 0x000000ff0000720c */ /* 0x000fda0003f05270 */
[----:B------:R-:W-:Y:S05]  /*00b0*/  @!P0 BRA `(.L_x_1) ;  /* 0x00000000008c8947 */ /* 0x000fea0003800000 */
[----:B------:R-:W-:Y:S01]  /*00c0*/  HFMA2 R3, -RZ, RZ, 0, 0 ;  /* 0x00000000ff037431 */ /* 0x000fe200000001ff */
[----:B------:R-:W-:Y:S01]  /*00d0*/  MOV R18, 0x0 ;  /* 0x0000000000127802 */ /* 0x000fe20000000f00 */
[----:B------:R-:W0:Y:S01]  /*00e0*/  LDCU.64 UR4, c[0x4][0x10] ;  /* 0x01000200ff0477ac */ /* 0x000e220008000a00 */
[----:B------:R-:W-:Y:S01]  /*00f0*/  MOV R6, R17 ;  /* 0x0000001100067202 */ /* 0x000fe20000000f00 */
[----:B------:R-:W-:Y:S01]  /*0100*/  IMAD.MOV.U32 R7, RZ, RZ, R16 ;  /* 0x000000ffff077224 */ /* 0x000fe200078e0010 */
[----:B------:R1:W2:Y:S01]  /*0110*/  LDC.64 R8, c[0x4][R18] ;  /* 0x0100000012087b82 */ /* 0x0002a20000000a00 */
[----:B------:R1:W-:Y:S01]  /*0120*/  STL.64 [R1], R2 ;  /* 0x0000000201007387 */ /* 0x0003e20000100a00 */
[----:B0-----:R-:W-:Y:S02]  /*0130*/  IMAD.U32 R4, RZ, RZ, UR4 ;  /* 0x00000004ff047e24 */ /* 0x001fe4000f8e00ff */
[----:B-1----:R-:W-:-:S07]  /*0140*/  IMAD.U32 R5, RZ, RZ, UR5 ;  /* 0x00000005ff057e24 */ /* 0x002fce000f8e00ff */
[----:B------:R-:W-:-:S07]  /*0150*/  LEPC R20, `(.L_x_2) ;  /* 0x000000001014794e */ /* 0x000fce0000000000 */
[----:B--2---:R-:W-:Y:S05]  /*0160*/  CALL.ABS.NOINC R8 ;  /* 0x0000000008007343 */ /* 0x004fea0003c00000 */
.L_x_2:
[----:B------:R-:W-:Y:S01]  /*0170*/  IMAD.MOV.U32 R3, RZ, RZ, 0x1 ;  /* 0x00000001ff037424 */ /* 0x000fe200078e00ff */
[----:B------:R-:W-:Y:S05]  /*0180*/  NANOSLEEP 0x3e8 ;  /* 0x000003e80000795d */ /* 0x000fea0003800000 */
[----:B------:R0:W1:Y:S01]  /*0190*/  LDC.64 R8, c[0x4][R18] ;  /* 0x0100000012087b82 */ /* 0x0000620000000a00 */
[----:B------:R0:W-:Y:S01]  /*01a0*/  STL.64 [R1], R2 ;  /* 0x0000000201007387 */ /* 0x0001e20000100a00 */
[----:B------:R-:W2:Y:S01]  /*01b0*/  LDCU.64 UR4, c[0x4][0x10] ;  /* 0x01000200ff0477ac */ /* 0x000ea20008000a00 */
[----:B------:R-:W-:Y:S01]  /*01c0*/  IMAD.MOV.U32 R6, RZ, RZ, R17 ;  /* 0x000000ffff067224 */ /* 0x000fe200078e0011 */
[----:B------:R-:W-:-:S02]  /*01d0*/  MOV R7, R16 ;  /* 0x0000001000077202 */ /* 0x000fc40000000f00 */
[----:B--2---:R-:W-:Y:S01]  /*01e0*/  MOV R4, UR4 ;  /* 0x0000000400047c02 */ /* 0x004fe20008000f00 */
[----:B0-----:R-:W-:-:S07]  /*01f0*/  IMAD.U32 R5, RZ, RZ, UR5 ;  /* 0x00000005ff057e24 */ /* 0x001fce000f8e00ff */
[----:B------:R-:W-:-:S07]  /*0200*/  LEPC R20, `(.L_x_3) ;  /* 0x000000001014794e */ /* 0x000fce0000000000 */
[----:B-1----:R-:W-:Y:S05]  /*0210*/  CALL.ABS.NOINC R8 ;  /* 0x0000000008007343 */ /* 0x002fea0003c00000 */
.L_x_3:
[----:B------:R-:W-:Y:S01]  /*0220*/  IMAD.MOV.U32 R3, RZ, RZ, 0x2 ;  /* 0x00000002ff037424 */ /* 0x000fe200078e00ff */
[----:B------:R-:W-:Y:S05]  /*0230*/  NANOSLEEP 0x3e8 ;  /* 0x000003e80000795d */ /* 0x000fea0003800000 */
[----:B------:R-:W0:Y:S01]  /*0240*/  LDC.64 R18, c[0x4][R18] ;  /* 0x0100000012127b82 */ /* 0x000e220000000a00 */
[----:B------:R1:W-:Y:S01]  /*0250*/  STL.64 [R1], R2 ;  /* 0x0000000201007387 */ /* 0x0003e20000100a00 */
[----:B------:R-:W2:Y:S01]  /*0260*/  LDCU.64 UR4, c[0x4][0x10] ;  /* 0x01000200ff0477ac */ /* 0x000ea20008000a00 */
[----:B------:R-:W-:Y:S02]  /*0270*/  IMAD.MOV.U32 R6, RZ, RZ, R17 ;  /* 0x000000ffff067224 */ /* 0x000fe400078e0011 */
[----:B------:R-:W-:-:S02]  /*0280*/  IMAD.MOV.U32 R7, RZ, RZ, R16 ;  /* 0x000000ffff077224 */ /* 0x000fc400078e0010 */
[----:B--2---:R-:W-:Y:S01]  /*0290*/  IMAD.U32 R4, RZ, RZ, UR4 ;  /* 0x00000004ff047e24 */ /* 0x004fe2000f8e00ff */
[----:B-1----:R-:W-:-:S07]  /*02a0*/  MOV R5, UR5 ;  /* 0x0000000500057c02 */ /* 0x002fce0008000f00 */
[----:B------:R-:W-:-:S07]  /*02b0*/  LEPC R20, `(.L_x_4) ;  /* 0x000000001014794e */ /* 0x000fce0000000000 */
[----:B0-----:R-:W-:Y:S05]  /*02c0*/  CALL.ABS.NOINC R18 ;  /* 0x0000000012007343 */ /* 0x001fea0003c00000 */
.L_x_4:
[----:B------:R-:W-:Y:S05]  /*02d0*/  NANOSLEEP 0x3e8 ;  /* 0x000003e80000795d */ /* 0x000fea0003800000 */
[----:B------:R-:W-:Y:S05]  /*02e0*/  EXIT ;  /* 0x000000000000794d */ /* 0x000fea0003800000 */
.L_x_1:
        /* <DEDUP_REMOVED lines=11> */
.L_x_5:
[----:B------:R-:W-:Y:S01]  /*03a0*/  IMAD.MOV.U32 R3, RZ, RZ, 0x1 ;  /* 0x00000001ff037424 */ /* 0x000fe200078e00ff */
[----:B------:R-:W-:Y:S05]  /*03b0*/  NANOSLEEP 0x3e8 ;  /* 0x000003e80000795d */ /* 0x000fea0003800000 */
[----:B------:R-:W0:Y:S01]  /*03c0*/  LDC.64 R18, c[0x4][R18] ;  /* 0x0100000012127b82 */ /* 0x000e220000000a00 */
[----:B------:R1:W-:Y:S01]  /*03d0*/  STL.64 [R1], R2 ;  /* 0x0000000201007387 */ /* 0x0003e20000100a00 */
[----:B------:R-:W2:Y:S01]  /*03e0*/  LDCU.64 UR4, c[0x4][0x8] ;  /* 0x01000100ff0477ac */ /* 0x000ea20008000a00 */
[----:B------:R-:W-:Y:S01]  /*03f0*/  IMAD.MOV.U32 R6, RZ, RZ, R17 ;  /* 0x000000ffff067224 */ /* 0x000fe200078e0011 */
[----:B------:R-:W-:-:S02]  /*0400*/  MOV R7, R16 ;  /* 0x0000001000077202 */ /* 0x000fc40000000f00 */
[----:B--2---:R-:W-:Y:S01]  /*0410*/  MOV R4, UR4 ;  /* 0x0000000400047c02 */ /* 0x004fe20008000f00 */
[----:B-1----:R-:W-:-:S07]  /*0420*/  IMAD.U32 R5, RZ, RZ, UR5 ;  /* 0x00000005ff057e24 */ /* 0x002fce000f8e00ff */
[----:B------:R-:W-:-:S07]  /*0430*/  LEPC R20, `(.L_x_6) ;  /* 0x000000001014794e */ /* 0x000fce0000000000 */
[----:B0-----:R-:W-:Y:S05]  /*0440*/  CALL.ABS.NOINC R18 ;  /* 0x0000000012007343 */ /* 0x001fea0003c00000 */
.L_x_6:
[----:B------:R-:W-:Y:S05]  /*0450*/  NANOSLEEP 0x3e8 ;  /* 0x000003e80000795d */ /* 0x000fea0003800000 */
[----:B------:R-:W-:Y:S05]  /*0460*/  EXIT ;  /* 0x000000000000794d */ /* 0x000fea0003800000 */
.L_x_0:
[----:B------:R-:W-:-:S13]  /*0470*/  ISETP.NE.AND P0, PT, R0, 0x2, PT ;  /* 0x000000020000780c */ /* 0x000fda0003f05270 */
[----:B------:R-:W-:Y:S05]  /*0480*/  @!P0 BRA `(.L_x_7) ;  /* 0x0000000000e48947 */ /* 0x000fea0003800000 */
[----:B------:R-:W-:Y:S01]  /*0490*/  IMAD.MOV.U32 R3, RZ, RZ, RZ ;  /* 0x000000ffff037224 */ /* 0x000fe200078e00ff */
[----:B------:R-:W-:Y:S01]  /*04a0*/  MOV R18, 0x0 ;  /* 0x0000000000127802 */ /* 0x000fe20000000f00 */
[----:B------:R-:W0:Y:S01]  /*04b0*/  LDCU.64 UR4, c[0x4][0x20] ;  /* 0x01000400ff0477ac */ /* 0x000e220008000a00 */
[----:B------:R-:W-:Y:S02]  /*04c0*/  IMAD.MOV.U32 R6, RZ, RZ, R17 ;  /* 0x000000ffff067224 */ /* 0x000fe400078e0011 */
[----:B------:R1:W-:Y:S01]  /*04d0*/  STL.64 [R1], R2 ;  /* 0x0000000201007387 */ /* 0x0003e20000100a00 */
[----:B------:R1:W2:Y:S01]  /*04e0*/  LDC.64 R8, c[0x4][R18] ;  /* 0x0100000012087b82 */ /* 0x0002a20000000a00 */
[----:B------:R-:W-:Y:S02]  /*04f0*/  IMAD.MOV.U32 R7, RZ, RZ, R16 ;  /* 0x000000ffff077224 */ /* 0x000fe400078e0010 */
[----:B0-----:R-:W-:Y:S01]  /*0500*/  IMAD.U32 R4, RZ, RZ, UR4 ;  /* 0x00000004ff047e24 */ /* 0x001fe2000f8e00ff */
[----:B-1----:R-:W-:-:S07]  /*0510*/  MOV R5, UR5 ;  /* 0x0000000500057c02 */ /* 0x002fce0008000f00 */
[----:B------:R-:W-:-:S07]  /*0520*/  LEPC R20, `(.L_x_8) ;  /* 0x000000001014794e */ /* 0x000fce0000000000 */
[----:B--2---:R-:W-:Y:S05]  /*0530*/  CALL.ABS.NOINC R8 ;  /* 0x0000000008007343 */ /* 0x004fea0003c00000 */
.L_x_8:
[----:B------:R-:W-:Y:S01]  /*0540*/  HFMA2 R3, -RZ, RZ, 0, 5.9604644775390625e-08 ;  /* 0x00000001ff037431 */ /* 0x000fe200000001ff */
[----:B------:R-:W-:Y:S05]  /*0550*/  NANOSLEEP 0x3e8 ;  /* 0x000003e80000795d */ /* 0x000fea0003800000 */
[----:B------:R0:W1:Y:S01]  /*0560*/  LDC.64 R8, c[0x4][R18] ;  /* 0x0100000012087b82 */ /* 0x0000620000000a00 */
[----:B------:R0:W-:Y:S01]  /*0570*/  STL.64 [R1], R2 ;  /* 0x0000000201007387 */ /* 0x0001e20000100a00 */
[----:B------:R-:W2:Y:S01]  /*0580*/  LDCU.64 UR4, c[0x4][0x20] ;  /* 0x01000400ff0477ac */ /* 0x000ea20008000a00 */
[----:B------:R-:W-:Y:S01]  /*0590*/  MOV R6, R17 ;  /* 0x0000001100067202 */ /* 0x000fe20000000f00 */
[----:B------:R-:W-:-:S02]  /*05a0*/  IMAD.MOV.U32 R7, RZ, RZ, R16 ;  /* 0x000000ffff077224 */ /* 0x000fc400078e0010 */
[----:B--2---:R-:W-:Y:S02]  /*05b0*/  IMAD.U32 R4, RZ, RZ, UR4 ;  /* 0x00000004ff047e24 */ /* 0x004fe4000f8e00ff */
[----:B0-----:R-:W-:-:S07]  /*05c0*/  IMAD.U32 R5, RZ, RZ, UR5 ;  /* 0x00000005ff057e24 */ /* 0x001fce000f8e00ff */
[----:B------:R-:W-:-:S07]  /*05d0*/  LEPC R20, `(.L_x_9) ;  /* 0x000000001014794e */ /* 0x000fce0000000000 */
[----:B-1----:R-:W-:Y:S05]  /*05e0*/  CALL.ABS.NOINC R8 ;  /* 0x0000000008007343 */ /* 0x002fea0003c00000 */
.L_x_9:
        /* <DEDUP_REMOVED lines=11> */
.L_x_10:
[----:B------:R-:W-:Y:S01]  /*06a0*/  IMAD.MOV.U32 R3, RZ, RZ, 0x3 ;  /* 0x00000003ff037424 */ /* 0x000fe200078e00ff */
[----:B------:R-:W-:Y:S05]  /*06b0*/  NANOSLEEP 0x3e8 ;  /* 0x000003e80000795d */ /* 0x000fea0003800000 */
[----:B------:R0:W1:Y:S01]  /*06c0*/  LDC.64 R8, c[0x4][R18] ;  /* 0x0100000012087b82 */ /* 0x0000620000000a00 */
[----:B------:R0:W-:Y:S01]  /*06d0*/  STL.64 [R1], R2 ;  /* 0x0000000201007387 */ /* 0x0001e20000100a00 */
[----:B------:R-:W2:Y:S01]  /*06e0*/  LDCU.64 UR4, c[0x4][0x20] ;  /* 0x01000400ff0477ac */ /* 0x000ea20008000a00 */
[----:B------:R-:W-:Y:S02]  /*06f0*/  IMAD.MOV.U32 R6, RZ, RZ, R17 ;  /* 0x000000ffff067224 */ /* 0x000fe400078e0011 */
[----:B------:R-:W-:-:S02]  /*0700*/  IMAD.MOV.U32 R7, RZ, RZ, R16 ;  /* 0x000000ffff077224 */ /* 0x000fc400078e0010 */
[----:B--2---:R-:W-:Y:S01]  /*0710*/  IMAD.U32 R4, RZ, RZ, UR4 ;  /* 0x00000004ff047e24 */ /* 0x004fe2000f8e00ff */
[----:B0-----:R-:W-:-:S07]  /*0720*/  MOV R5, UR5 ;  /* 0x0000000500057c02 */ /* 0x001fce0008000f00 */
[----:B------:R-:W-:-:S07]  /*0730*/  LEPC R20, `(.L_x_11) ;  /* 0x000000001014794e */ /* 0x000fce0000000000 */
[----:B-1----:R-:W-:Y:S05]  /*0740*/  CALL.ABS.NOINC R8 ;  /* 0x0000000008007343 */ /* 0x002fea0003c00000 */
.L_x_11:
[----:B------:R-:W-:Y:S01]  /*0750*/  HFMA2 R3, -RZ, RZ, 0, 2.384185791015625e-07 ;  /* 0x00000004ff037431 */ /* 0x000fe200000001ff */
[----:B------:R-:W-:Y:S05]  /*0760*/  NANOSLEEP 0x3e8 ;  /* 0x000003e80000795d */ /* 0x000fea0003800000 */
[----:B------:R-:W0:Y:S01]  /*0770*/  LDC.64 R18, c[0x4][R18] ;  /* 0x0100000012127b82 */ /* 0x000e220000000a00 */
[----:B------:R1:W-:Y:S01]  /*0780*/  STL.64 [R1], R2 ;  /* 0x0000000201007387 */ /* 0x0003e20000100a00 */
[----:B------:R-:W2:Y:S01]  /*0790*/  LDCU.64 UR4, c[0x4][0x20] ;  /* 0x01000400ff0477ac */ /* 0x000ea20008000a00 */
[----:B------:R-:W-:Y:S01]  /*07a0*/  MOV R6, R17 ;  /* 0x0000001100067202 */ /* 0x000fe20000000f00 */
[----:B------:R-:W-:-:S02]  /*07b0*/  IMAD.MOV.U32 R7, RZ, RZ, R16 ;  /* 0x000000ffff077224 */ /* 0x000fc400078e0010 */
[----:B--2---:R-:W-:Y:S02]  /*07c0*/  IMAD.U32 R4, RZ, RZ, UR4 ;  /* 0x00000004ff047e24 */ /* 0x004fe4000f8e00ff */
[----:B-1----:R-:W-:-:S07]  /*07d0*/  IMAD.U32 R5, RZ, RZ, UR5 ;  /* 0x00000005ff057e24 */ /* 0x002fce000f8e00ff */
[----:B------:R-:W-:-:S07]  /*07e0*/  LEPC R20, `(.L_x_12) ;  /* 0x000000001014794e */ /* 0x000fce0000000000 */
[----:B0-----:R-:W-:Y:S05]  /*07f0*/  CALL.ABS.NOINC R18 ;  /* 0x0000000012007343 */ /* 0x001fea0003c00000 */
.L_x_12:
[----:B------:R-:W-:Y:S05]  /*0800*/  NANOSLEEP 0x3e8 ;  /* 0x000003e80000795d */ /* 0x000fea0003800000 */
[----:B------:R-:W-:Y:S05]  /*0810*/  EXIT ;  /* 0x000000000000794d */ /* 0x000fea0003800000 */
.L_x_7:
[----:B------:R-:W-:Y:S01]  /*0820*/  IMAD.MOV.U32 R3, RZ, RZ, RZ ;  /* 0x000000ffff037224 */ /* 0x000fe200078e00ff */
[----:B------:R-:W-:Y:S01]  /*0830*/  MOV R18, 0x0 ;  /* 0x0000000000127802 */ /* 0x000fe20000000f00 */
[----:B------:R-:W0:Y:S01]  /*0840*/  LDCU.64 UR4, c[0x4][0x18] ;  /* 0x01000300ff0477ac */ /* 0x000e220008000a00 */
[----:B------:R-:W-:Y:S01]  /*0850*/  IMAD.MOV.U32 R6, RZ, RZ, R17 ;  /* 0x000000ffff067224 */ /* 0x000fe200078e0011 */
[----:B------:R-:W-:Y:S01]  /*0860*/  MOV R7, R16 ;  /* 0x0000001000077202 */ /* 0x000fe20000000f00 */
[----:B------:R1:W-:Y:S01]  /*0870*/  STL.64 [R1], R2 ;  /* 0x0000000201007387 */ /* 0x0003e20000100a00 */
[----:B------:R1:W2:Y:S01]  /*0880*/  LDC.64 R8, c[0x4][R18] ;  /* 0x0100000012087b82 */ /* 0x0002a20000000a00 */
[----:B0-----:R-:W-:Y:S01]  /*0890*/  MOV R4, UR4 ;  /* 0x0000000400047c02 */ /* 0x001fe20008000f00 */
[----:B-1----:R-:W-:-:S07]  /*08a0*/  IMAD.U32 R5, RZ, RZ, UR5 ;  /* 0x00000005ff057e24 */ /* 0x002fce000f8e00ff */
[----:B------:R-:W-:-:S07]  /*08b0*/  LEPC R20, `(.L_x_13) ;  /* 0x000000001014794e */ /* 0x000fce0000000000 */
[----:B--2---:R-:W-:Y:S05]  /*08c0*/  CALL.ABS.NOINC R8 ;  /* 0x0000000008007343 */ /* 0x004fea0003c00000 */
.L_x_13:
[----:B------:R-:W-:Y:S01]  /*08d0*/  IMAD.MOV.U32 R3, RZ, RZ, 0x1 ;  /* 0x00000001ff037424 */ /* 0x000fe200078e00ff */
[----:B------:R-:W-:Y:S05]  /*08e0*/  NANOSLEEP 0x3e8 ;  /* 0x000003e80000795d */ /* 0x000fea0003800000 */
[----:B------:R0:W1:Y:S01]  /*08f0*/  LDC.64 R8, c[0x4][R18] ;  /* 0x0100000012087b82 */ /* 0x0000620000000a00 */
[----:B------:R0:W-:Y:S01]  /*0900*/  STL.64 [R1], R2 ;  /* 0x0000000201007387 */ /* 0x0001e20000100a00 */
[----:B------:R-:W2:Y:S01]  /*0910*/  LDCU.64 UR4, c[0x4][0x18] ;  /* 0x01000300ff0477ac */ /* 0x000ea20008000a00 */
[----:B------:R-:W-:Y:S01]  /*0920*/  IMAD.MOV.U32 R6, RZ, RZ, R17 ;  /* 0x000000ffff067224 */ /* 0x000fe200078e0011 */
[----:B------:R-:W-:Y:S01]  /*0930*/  MOV R7, R16 ;  /* 0x0000001000077202 */ /* 0x000fe20000000f00 */
[----:B--2---:R-:W-:Y:S01]  /*0940*/  IMAD.U32 R4, RZ, RZ, UR4 ;  /* 0x00000004ff047e24 */ /* 0x004fe2000f8e00ff */
[----:B0-----:R-:W-:-:S07]  /*0950*/  MOV R5, UR5 ;  /* 0x0000000500057c02 */ /* 0x001fce0008000f00 */
[----:B------:R-:W-:-:S07]  /*0960*/  LEPC R20, `(.L_x_14) ;  /* 0x000000001014794e */ /* 0x000fce0000000000 */
[----:B-1----:R-:W-:Y:S05]  /*0970*/  CALL.ABS.NOINC R8 ;  /* 0x0000000008007343 */ /* 0x002fea0003c00000 */
.L_x_14:
[----:B------:R-:W-:Y:S01]  /*0980*/  IMAD.MOV.U32 R3, RZ, RZ, 0x2 ;  /* 0x00000002ff037424 */ /* 0x000fe200078e00ff */
[----:B------:R-:W-:Y:S05]  /*0990*/  NANOSLEEP 0x3e8 ;  /* 0x000003e80000795d */ /* 0x000fea0003800000 */
[----:B------:R0:W1:Y:S01]  /*09a0*/  LDC.64 R8, c[0x4][R18] ;  /* 0x0100000012087b82 */ /* 0x0000620000000a00 */
[----:B------:R0:W-:Y:S01]  /*09b0*/  STL.64 [R1], R2 ;  /* 0x0000000201007387 */ /* 0x0001e20000100a00 */
[----:B------:R-:W2:Y:S01]  /*09c0*/  LDCU.64 UR4, c[0x4][0x18] ;  /* 0x01000300ff0477ac */ /* 0x000ea20008000a00 */
[----:B------:R-:W-:Y:S01]  /*09d0*/  MOV R6, R17 ;  /* 0x0000001100067202 */ /* 0x000fe20000000f00 */
[----:B------:R-:W-:Y:S01]  /*09e0*/  IMAD.MOV.U32 R7, RZ, RZ, R16 ;  /* 0x000000ffff077224 */ /* 0x000fe200078e0010 */
[----:B--2---:R-:W-:Y:S01]  /*09f0*/  MOV R4, UR4 ;  /* 0x0000000400047c02 */ /* 0x004fe20008000f00 */
[----:B0-----:R-:W-:-:S07]  /*0a00*/  IMAD.U32 R5, RZ, RZ, UR5 ;  /* 0x00000005ff057e24 */ /* 0x001fce000f8e00ff */
[----:B------:R-:W-:-:S07]  /*0a10*/  LEPC R20, `(.L_x_15) ;  /* 0x000000001014794e */ /* 0x000fce0000000000 */
[----:B-1----:R-:W-:Y:S05]  /*0a20*/  CALL.ABS.NOINC R8 ;  /* 0x0000000008007343 */ /* 0x002fea0003c00000 */
.L_x_15:
[----:B------:R-:W-:Y:S01]  /*0a30*/  HFMA2 R3, -RZ, RZ, 0, 1.78813934326171875e-07 ;  /* 0x00000003ff037431 */ /* 0x000fe200000001ff */
[----:B------:R-:W-:Y:S05]  /*0a40*/  NANOSLEEP 0x3e8 ;  /* 0x000003e80000795d */ /* 0x000fea0003800000 */
[----:B------:R-:W0:Y:S01]  /*0a50*/  LDC.64 R18, c[0x4][R18] ;  /* 0x0100000012127b82 */ /* 0x000e220000000a00 */
[----:B------:R1:W-:Y:S01]  /*0a60*/  STL.64 [R1], R2 ;  /* 0x0000000201007387 */ /* 0x0003e20000100a00 */
[----:B------:R-:W2:Y:S01]  /*0a70*/  LDCU.64 UR4, c[0x4][0x18] ;  /* 0x01000300ff0477ac */ /* 0x000ea20008000a00 */
[----:B------:R-:W-:Y:S01]  /*0a80*/  IMAD.MOV.U32 R6, RZ, RZ, R17 ;  /* 0x000000ffff067224 */ /* 0x000fe200078e0011 */
[----:B------:R-:W-:Y:S01]  /*0a90*/  MOV R7, R16 ;  /* 0x0000001000077202 */ /* 0x000fe20000000f00 */
[----:B--2---:R-:W-:Y:S01]  /*0aa0*/  IMAD.U32 R4, RZ, RZ, UR4 ;  /* 0x00000004ff047e24 */ /* 0x004fe2000f8e00ff */
[----:B-1----:R-:W-:-:S07]  /*0ab0*/  MOV R5, UR5 ;  /* 0x0000000500057c02 */ /* 0x002fce0008000f00 */
[----:B------:R-:W-:-:S07]  /*0ac0*/  LEPC R20, `(.L_x_16) ;  /* 0x000000001014794e */ /* 0x000fce0000000000 */
[----:B0-----:R-:W-:Y:S05]  /*0ad0*/  CALL.ABS.NOINC R18 ;  /* 0x0000000012007343 */ /* 0x001fea0003c00000 */
.L_x_16:
[----:B------:R-:W-:Y:S05]  /*0ae0*/  NANOSLEEP 0x3e8 ;  /* 0x000003e80000795d */ /* 0x000fea0003800000 */
[----:B------:R-:W-:Y:S05]  /*0af0*/  EXIT ;  /* 0x000000000000794d */ /* 0x000fea0003800000 */
.L_x_17:
[----:B------:R-:W-:-:S00]  /*0b00*/  BRA `(.L_x_17) ;  /* 0xfffffffc00fc7947 */ /* 0x000fc0000383ffff */
[----:B------:R-:W-:-:S00]  /*0b10*/  NOP ;  /* 0x0000000000007918 */ /* 0x000fc00000000000 */
        /* <DEDUP_REMOVED lines=14> */
.L_x_18:


//--------------------- .nv.global.init           --------------------------
	.section	.nv.global.init,"aw",@progbits
.nv.global.init:
	.type		$str$2,@object
	.size		$str$2,($str - $str$2)
$str$2:
        /*0000*/ 	.byte	0x63, 0x61, 0x73, 0x65, 0x20, 0x32, 0x3a, 0x20, 0x68, 0x65, 0x6c, 0x6c, 0x6f, 0x20, 0x66, 0x72
        /*0010*/ 	.byte	0x6f, 0x6d, 0x20, 0x74, 0x68, 0x72, 0x65, 0x61, 0x64, 0x20, 0x25, 0x64, 0x2c, 0x20, 0x69, 0x20
        /*0020*/ 	.byte	0x3d, 0x20, 0x25, 0x64, 0x0a, 0x00
	.type		$str,@object
	.size		$str,($str$3 - $str)
$str:
        /*0026*/ 	.byte	0x63, 0x61, 0x73, 0x65, 0x20, 0x30, 0x3a, 0x20, 0x68, 0x65, 0x6c, 0x6c, 0x6f, 0x20, 0x66, 0x72
        /*0036*/ 	.byte	0x6f, 0x6d, 0x20, 0x74, 0x68, 0x72, 0x65, 0x61, 0x64, 0x20, 0x25, 0x64, 0x2c, 0x20, 0x69, 0x20
        /*0046*/ 	.byte	0x3d, 0x20, 0x25, 0x64, 0x0a, 0x00
	.type		$str$3,@object
	.size		$str$3,($str$1 - $str$3)
$str$3:
        /*004c*/ 	.byte	0x63, 0x61, 0x73, 0x65, 0x20, 0x33, 0x3a, 0x20, 0x68, 0x65, 0x6c, 0x6c, 0x6f, 0x20, 0x66, 0x72
        /*005c*/ 	.byte	0x6f, 0x6d, 0x20, 0x74, 0x68, 0x72, 0x65, 0x61, 0x64, 0x20, 0x25, 0x64, 0x2c, 0x20, 0x69, 0x20
        /*006c*/ 	.byte	0x3d, 0x20, 0x25, 0x64, 0x0a, 0x00
	.type		$str$1,@object
	.size		$str$1,(.L_1 - $str$1)
$str$1:
        /*0072*/ 	.byte	0x63, 0x61, 0x73, 0x65, 0x20, 0x31, 0x3a, 0x20, 0x68, 0x65, 0x6c, 0x6c, 0x6f, 0x20, 0x66, 0x72
        /*0082*/ 	.byte	0x6f, 0x6d, 0x20, 0x74, 0x68, 0x72, 0x65, 0x61, 0x64, 0x20, 0x25, 0x64, 0x2c, 0x20, 0x69, 0x20
        /*0092*/ 	.byte	0x3d, 0x20, 0x25, 0x64, 0x0a, 0x00
.L_1:


//--------------------- .nv.shared.reserved.0     --------------------------
	.section	.nv.shared.reserved.0,"aw",@nobits
	.weak		__nv_reservedSMEM_offset_0_alias
	.size		__nv_reservedSMEM_offset_0_alias, 0, 64
	.other		__nv_reservedSMEM_offset_0_alias,@"STO_CUDA_RESERVED_SHARED STV_DEFAULT"
__nv_reservedSMEM_offset_0_alias:
	.zero		0
	.zero		64


//--------------------- .nv.constant0._Z6kernelv  --------------------------
	.section	.nv.constant0._Z6kernelv,"a",@progbits
	.sectionflags	@""
	.align	4
.nv.constant0._Z6kernelv:
	.zero		896


//--------------------- SYMBOLS --------------------------

	.type		.nv.reservedSmem.offset0,@object
	.size		.nv.reservedSmem.offset0,0x4
	.type		vprintf,@function
